//
// Generated by NVIDIA NVVM Compiler
//
// Compiler Build ID: CL-36424714
// Cuda compilation tools, release 13.0, V13.0.88
// Based on NVVM 20.0.0
//

.version 9.0
.target sm_100
.address_size 64

	// .globl	_Z24MatrixMulKernelWithoutCTPfS_S_i
// _ZZ24MatrixMulKernelWithoutCTPfS_S_iE3M_t has been demoted
// _ZZ24MatrixMulKernelWithoutCTPfS_S_iE3N_t has been demoted
// _ZZ21MatrixMulKernelWithCTIfEvPT_S1_S1_iE3M_t has been demoted
// _ZZ21MatrixMulKernelWithCTIfEvPT_S1_S1_iE3N_t has been demoted

.visible .entry _Z24MatrixMulKernelWithoutCTPfS_S_i(
	.param .u64 .ptr .align 1 _Z24MatrixMulKernelWithoutCTPfS_S_i_param_0,
	.param .u64 .ptr .align 1 _Z24MatrixMulKernelWithoutCTPfS_S_i_param_1,
	.param .u64 .ptr .align 1 _Z24MatrixMulKernelWithoutCTPfS_S_i_param_2,
	.param .u32 _Z24MatrixMulKernelWithoutCTPfS_S_i_param_3
)
{
	.reg .pred 	%p<10>;
	.reg .b32 	%r<104>;
	.reg .b32 	%f<98>;
	.reg .b64 	%rd<70>;
	// demoted variable
	.shared .align 4 .b8 _ZZ24MatrixMulKernelWithoutCTPfS_S_iE3M_t[4];
	// demoted variable
	.shared .align 4 .b8 _ZZ24MatrixMulKernelWithoutCTPfS_S_iE3N_t[4];
	ld.param.u64 	%rd4, [_Z24MatrixMulKernelWithoutCTPfS_S_i_param_0];
	ld.param.u64 	%rd5, [_Z24MatrixMulKernelWithoutCTPfS_S_i_param_1];
	ld.param.u32 	%r49, [_Z24MatrixMulKernelWithoutCTPfS_S_i_param_3];
	cvta.to.global.u64 	%rd1, %rd5;
	cvta.to.global.u64 	%rd2, %rd4;
	mov.u32 	%r50, %ctaid.x;
	mov.u32 	%r51, %ctaid.y;
	mov.u32 	%r1, %tid.x;
	mov.u32 	%r2, %tid.y;
	add.s32 	%r3, %r51, %r2;
	add.s32 	%r4, %r50, %r1;
	setp.eq.s32 	%p1, %r49, 0;
	mov.f32 	%f97, 0f00000000;
	@%p1 bra 	$L__BB0_12;
	mad.lo.s32 	%r5, %r49, %r3, %r1;
	shl.b32 	%r53, %r2, 2;
	mov.u32 	%r54, _ZZ24MatrixMulKernelWithoutCTPfS_S_iE3M_t;
	add.s32 	%r6, %r54, %r53;
	shl.b32 	%r55, %r1, 2;
	add.s32 	%r7, %r6, %r55;
	mov.u32 	%r56, _ZZ24MatrixMulKernelWithoutCTPfS_S_iE3N_t;
	add.s32 	%r9, %r56, %r55;
	add.s32 	%r8, %r9, %r53;
	and.b32  	%r10, %r49, 7;
	setp.lt.u32 	%p2, %r49, 8;
	mov.f32 	%f97, 0f00000000;
	mov.b32 	%r102, 0;
	@%p2 bra 	$L__BB0_4;
	and.b32  	%r102, %r49, -8;
	neg.s32 	%r100, %r102;
	mul.lo.s32 	%r57, %r2, %r49;
	add.s32 	%r58, %r57, %r49;
	add.s32 	%r99, %r4, %r58;
	shl.b32 	%r14, %r49, 3;
	add.s32 	%r59, %r2, 2;
	mad.lo.s32 	%r98, %r49, %r59, %r4;
	add.s32 	%r60, %r2, 3;
	mad.lo.s32 	%r97, %r49, %r60, %r4;
	add.s32 	%r61, %r2, 4;
	mad.lo.s32 	%r96, %r49, %r61, %r4;
	add.s32 	%r62, %r2, 5;
	mad.lo.s32 	%r95, %r49, %r62, %r4;
	add.s32 	%r63, %r2, 6;
	mad.lo.s32 	%r94, %r49, %r63, %r4;
	add.s32 	%r64, %r2, 7;
	mad.lo.s32 	%r93, %r49, %r64, %r4;
	add.s32 	%r92, %r4, %r57;
	add.s32 	%r91, %r5, 3;
	mov.f32 	%f97, 0f00000000;
$L__BB0_3:
	.pragma "nounroll";
	add.s32 	%r65, %r91, -3;
	mul.wide.u32 	%rd6, %r65, 4;
	add.s64 	%rd7, %rd2, %rd6;
	ld.global.f32 	%f17, [%rd7];
	st.shared.f32 	[%r7], %f17;
	mul.wide.u32 	%rd8, %r92, 4;
	add.s64 	%rd9, %rd1, %rd8;
	ld.global.f32 	%f18, [%rd9];
	st.shared.f32 	[%r8], %f18;
	bar.sync 	0;
	ld.shared.f32 	%f19, [%r6];
	ld.shared.f32 	%f20, [%r9];
	fma.rn.f32 	%f21, %f19, %f20, %f97;
	bar.sync 	0;
	add.s32 	%r66, %r91, -2;
	mul.wide.u32 	%rd10, %r66, 4;
	add.s64 	%rd11, %rd2, %rd10;
	ld.global.f32 	%f22, [%rd11];
	st.shared.f32 	[%r7], %f22;
	mul.wide.u32 	%rd12, %r99, 4;
	add.s64 	%rd13, %rd1, %rd12;
	ld.global.f32 	%f23, [%rd13];
	st.shared.f32 	[%r8], %f23;
	bar.sync 	0;
	ld.shared.f32 	%f24, [%r6];
	ld.shared.f32 	%f25, [%r9];
	fma.rn.f32 	%f26, %f24, %f25, %f21;
	bar.sync 	0;
	add.s32 	%r67, %r91, -1;
	mul.wide.u32 	%rd14, %r67, 4;
	add.s64 	%rd15, %rd2, %rd14;
	ld.global.f32 	%f27, [%rd15];
	st.shared.f32 	[%r7], %f27;
	mul.wide.u32 	%rd16, %r98, 4;
	add.s64 	%rd17, %rd1, %rd16;
	ld.global.f32 	%f28, [%rd17];
	st.shared.f32 	[%r8], %f28;
	bar.sync 	0;
	ld.shared.f32 	%f29, [%r6];
	ld.shared.f32 	%f30, [%r9];
	fma.rn.f32 	%f31, %f29, %f30, %f26;
	bar.sync 	0;
	add.s32 	%r68, %r91, 4;
	mul.wide.u32 	%rd18, %r91, 4;
	add.s64 	%rd19, %rd2, %rd18;
	ld.global.f32 	%f32, [%rd19];
	st.shared.f32 	[%r7], %f32;
	mul.wide.u32 	%rd20, %r97, 4;
	add.s64 	%rd21, %rd1, %rd20;
	ld.global.f32 	%f33, [%rd21];
	st.shared.f32 	[%r8], %f33;
	bar.sync 	0;
	ld.shared.f32 	%f34, [%r6];
	ld.shared.f32 	%f35, [%r9];
	fma.rn.f32 	%f36, %f34, %f35, %f31;
	bar.sync 	0;
	add.s32 	%r69, %r91, 1;
	mul.wide.u32 	%rd22, %r69, 4;
	add.s64 	%rd23, %rd2, %rd22;
	ld.global.f32 	%f37, [%rd23];
	st.shared.f32 	[%r7], %f37;
	mul.wide.u32 	%rd24, %r96, 4;
	add.s64 	%rd25, %rd1, %rd24;
	ld.global.f32 	%f38, [%rd25];
	st.shared.f32 	[%r8], %f38;
	bar.sync 	0;
	ld.shared.f32 	%f39, [%r6];
	ld.shared.f32 	%f40, [%r9];
	fma.rn.f32 	%f41, %f39, %f40, %f36;
	bar.sync 	0;
	add.s32 	%r70, %r91, 2;
	mul.wide.u32 	%rd26, %r70, 4;
	add.s64 	%rd27, %rd2, %rd26;
	ld.global.f32 	%f42, [%rd27];
	st.shared.f32 	[%r7], %f42;
	mul.wide.u32 	%rd28, %r95, 4;
	add.s64 	%rd29, %rd1, %rd28;
	ld.global.f32 	%f43, [%rd29];
	st.shared.f32 	[%r8], %f43;
	bar.sync 	0;
	ld.shared.f32 	%f44, [%r6];
	ld.shared.f32 	%f45, [%r9];
	fma.rn.f32 	%f46, %f44, %f45, %f41;
	bar.sync 	0;
	add.s32 	%r71, %r91, 3;
	mul.wide.u32 	%rd30, %r71, 4;
	add.s64 	%rd31, %rd2, %rd30;
	ld.global.f32 	%f47, [%rd31];
	st.shared.f32 	[%r7], %f47;
	mul.wide.u32 	%rd32, %r94, 4;
	add.s64 	%rd33, %rd1, %rd32;
	ld.global.f32 	%f48, [%rd33];
	st.shared.f32 	[%r8], %f48;
	bar.sync 	0;
	ld.shared.f32 	%f49, [%r6];
	ld.shared.f32 	%f50, [%r9];
	fma.rn.f32 	%f51, %f49, %f50, %f46;
	bar.sync 	0;
	mul.wide.u32 	%rd34, %r68, 4;
	add.s64 	%rd35, %rd2, %rd34;
	ld.global.f32 	%f52, [%rd35];
	st.shared.f32 	[%r7], %f52;
	mul.wide.u32 	%rd36, %r93, 4;
	add.s64 	%rd37, %rd1, %rd36;
	ld.global.f32 	%f53, [%rd37];
	st.shared.f32 	[%r8], %f53;
	bar.sync 	0;
	ld.shared.f32 	%f54, [%r6];
	ld.shared.f32 	%f55, [%r9];
	fma.rn.f32 	%f97, %f54, %f55, %f51;
	bar.sync 	0;
	add.s32 	%r100, %r100, 8;
	add.s32 	%r99, %r99, %r14;
	add.s32 	%r98, %r98, %r14;
	add.s32 	%r97, %r97, %r14;
	add.s32 	%r96, %r96, %r14;
	add.s32 	%r95, %r95, %r14;
	add.s32 	%r94, %r94, %r14;
	add.s32 	%r93, %r93, %r14;
	add.s32 	%r92, %r92, %r14;
	add.s32 	%r91, %r91, 8;
	setp.ne.s32 	%p3, %r100, 0;
	@%p3 bra 	$L__BB0_3;
$L__BB0_4:
	setp.eq.s32 	%p4, %r10, 0;
	@%p4 bra 	$L__BB0_12;
	and.b32  	%r44, %r49, 3;
	setp.lt.u32 	%p5, %r10, 4;
	@%p5 bra 	$L__BB0_7;
	add.s32 	%r72, %r5, %r102;
	mul.wide.u32 	%rd38, %r72, 4;
	add.s64 	%rd39, %rd2, %rd38;
	ld.global.f32 	%f57, [%rd39];
	st.shared.f32 	[%r7], %f57;
	add.s32 	%r73, %r102, %r2;
	mad.lo.s32 	%r74, %r73, %r49, %r4;
	mul.wide.u32 	%rd40, %r74, 4;
	add.s64 	%rd41, %rd1, %rd40;
	ld.global.f32 	%f58, [%rd41];
	st.shared.f32 	[%r8], %f58;
	bar.sync 	0;
	ld.shared.f32 	%f59, [%r6];
	ld.shared.f32 	%f60, [%r9];
	fma.rn.f32 	%f61, %f59, %f60, %f97;
	bar.sync 	0;
	add.s32 	%r75, %r72, 1;
	mul.wide.u32 	%rd42, %r75, 4;
	add.s64 	%rd43, %rd2, %rd42;
	ld.global.f32 	%f62, [%rd43];
	st.shared.f32 	[%r7], %f62;
	add.s32 	%r76, %r74, %r49;
	mul.wide.u32 	%rd44, %r76, 4;
	add.s64 	%rd45, %rd1, %rd44;
	ld.global.f32 	%f63, [%rd45];
	st.shared.f32 	[%r8], %f63;
	bar.sync 	0;
	ld.shared.f32 	%f64, [%r6];
	ld.shared.f32 	%f65, [%r9];
	fma.rn.f32 	%f66, %f64, %f65, %f61;
	bar.sync 	0;
	add.s32 	%r77, %r72, 2;
	mul.wide.u32 	%rd46, %r77, 4;
	add.s64 	%rd47, %rd2, %rd46;
	ld.global.f32 	%f67, [%rd47];
	st.shared.f32 	[%r7], %f67;
	add.s32 	%r78, %r76, %r49;
	mul.wide.u32 	%rd48, %r78, 4;
	add.s64 	%rd49, %rd1, %rd48;
	ld.global.f32 	%f68, [%rd49];
	st.shared.f32 	[%r8], %f68;
	bar.sync 	0;
	ld.shared.f32 	%f69, [%r6];
	ld.shared.f32 	%f70, [%r9];
	fma.rn.f32 	%f71, %f69, %f70, %f66;
	bar.sync 	0;
	add.s32 	%r79, %r72, 3;
	mul.wide.u32 	%rd50, %r79, 4;
	add.s64 	%rd51, %rd2, %rd50;
	ld.global.f32 	%f72, [%rd51];
	st.shared.f32 	[%r7], %f72;
	add.s32 	%r80, %r78, %r49;
	mul.wide.u32 	%rd52, %r80, 4;
	add.s64 	%rd53, %rd1, %rd52;
	ld.global.f32 	%f73, [%rd53];
	st.shared.f32 	[%r8], %f73;
	bar.sync 	0;
	ld.shared.f32 	%f74, [%r6];
	ld.shared.f32 	%f75, [%r9];
	fma.rn.f32 	%f97, %f74, %f75, %f71;
	bar.sync 	0;
	add.s32 	%r102, %r102, 4;
$L__BB0_7:
	setp.eq.s32 	%p6, %r44, 0;
	@%p6 bra 	$L__BB0_12;
	setp.eq.s32 	%p7, %r44, 1;
	@%p7 bra 	$L__BB0_10;
	add.s32 	%r81, %r5, %r102;
	mul.wide.u32 	%rd54, %r81, 4;
	add.s64 	%rd55, %rd2, %rd54;
	ld.global.f32 	%f77, [%rd55];
	st.shared.f32 	[%r7], %f77;
	add.s32 	%r82, %r102, %r2;
	mad.lo.s32 	%r83, %r82, %r49, %r4;
	mul.wide.u32 	%rd56, %r83, 4;
	add.s64 	%rd57, %rd1, %rd56;
	ld.global.f32 	%f78, [%rd57];
	st.shared.f32 	[%r8], %f78;
	bar.sync 	0;
	ld.shared.f32 	%f79, [%r6];
	ld.shared.f32 	%f80, [%r9];
	fma.rn.f32 	%f81, %f79, %f80, %f97;
	bar.sync 	0;
	add.s32 	%r84, %r81, 1;
	mul.wide.u32 	%rd58, %r84, 4;
	add.s64 	%rd59, %rd2, %rd58;
	ld.global.f32 	%f82, [%rd59];
	st.shared.f32 	[%r7], %f82;
	add.s32 	%r85, %r83, %r49;
	mul.wide.u32 	%rd60, %r85, 4;
	add.s64 	%rd61, %rd1, %rd60;
	ld.global.f32 	%f83, [%rd61];
	st.shared.f32 	[%r8], %f83;
	bar.sync 	0;
	ld.shared.f32 	%f84, [%r6];
	ld.shared.f32 	%f85, [%r9];
	fma.rn.f32 	%f97, %f84, %f85, %f81;
	bar.sync 	0;
	add.s32 	%r102, %r102, 2;
$L__BB0_10:
	and.b32  	%r86, %r49, 1;
	setp.eq.b32 	%p8, %r86, 1;
	not.pred 	%p9, %p8;
	@%p9 bra 	$L__BB0_12;
	add.s32 	%r87, %r5, %r102;
	mul.wide.u32 	%rd62, %r87, 4;
	add.s64 	%rd63, %rd2, %rd62;
	ld.global.f32 	%f86, [%rd63];
	st.shared.f32 	[%r7], %f86;
	add.s32 	%r88, %r102, %r2;
	mad.lo.s32 	%r89, %r88, %r49, %r4;
	mul.wide.u32 	%rd64, %r89, 4;
	add.s64 	%rd65, %rd1, %rd64;
	ld.global.f32 	%f87, [%rd65];
	st.shared.f32 	[%r8], %f87;
	bar.sync 	0;
	ld.shared.f32 	%f88, [%r6];
	ld.shared.f32 	%f89, [%r9];
	fma.rn.f32 	%f97, %f88, %f89, %f97;
	bar.sync 	0;
$L__BB0_12:
	ld.param.u64 	%rd69, [_Z24MatrixMulKernelWithoutCTPfS_S_i_param_2];
	cvta.to.global.u64 	%rd66, %rd69;
	mad.lo.s32 	%r90, %r49, %r3, %r4;
	mul.wide.u32 	%rd67, %r90, 4;
	add.s64 	%rd68, %rd66, %rd67;
	st.global.f32 	[%rd68], %f97;
	ret;

}
	// .globl	_Z21MatrixMulKernelWithCTIfEvPT_S1_S1_i
.visible .entry _Z21MatrixMulKernelWithCTIfEvPT_S1_S1_i(
	.param .u64 .ptr .align 1 _Z21MatrixMulKernelWithCTIfEvPT_S1_S1_i_param_0,
	.param .u64 .ptr .align 1 _Z21MatrixMulKernelWithCTIfEvPT_S1_S1_i_param_1,
	.param .u64 .ptr .align 1 _Z21MatrixMulKernelWithCTIfEvPT_S1_S1_i_param_2,
	.param .u32 _Z21MatrixMulKernelWithCTIfEvPT_S1_S1_i_param_3
)
{
	.reg .pred 	%p<10>;
	.reg .b32 	%r<104>;
	.reg .b32 	%f<98>;
	.reg .b64 	%rd<70>;
	// demoted variable
	.shared .align 4 .b8 _ZZ21MatrixMulKernelWithCTIfEvPT_S1_S1_iE3M_t[4];
	// demoted variable
	.shared .align 4 .b8 _ZZ21MatrixMulKernelWithCTIfEvPT_S1_S1_iE3N_t[4];
	ld.param.u64 	%rd4, [_Z21MatrixMulKernelWithCTIfEvPT_S1_S1_i_param_0];
	ld.param.u64 	%rd5, [_Z21MatrixMulKernelWithCTIfEvPT_S1_S1_i_param_1];
	ld.param.u32 	%r49, [_Z21MatrixMulKernelWithCTIfEvPT_S1_S1_i_param_3];
	cvta.to.global.u64 	%rd1, %rd5;
	cvta.to.global.u64 	%rd2, %rd4;
	mov.u32 	%r50, %ctaid.x;
	mov.u32 	%r51, %ctaid.y;
	mov.u32 	%r1, %tid.x;
	mov.u32 	%r2, %tid.y;
	add.s32 	%r3, %r51, %r2;
	add.s32 	%r4, %r50, %r1;
	setp.eq.s32 	%p1, %r49, 0;
	mov.f32 	%f97, 0f00000000;
	@%p1 bra 	$L__BB1_12;
	mad.lo.s32 	%r5, %r49, %r3, %r1;
	shl.b32 	%r53, %r2, 2;
	mov.u32 	%r54, _ZZ21MatrixMulKernelWithCTIfEvPT_S1_S1_iE3M_t;
	add.s32 	%r6, %r54, %r53;
	shl.b32 	%r55, %r1, 2;
	add.s32 	%r7, %r6, %r55;
	mov.u32 	%r56, _ZZ21MatrixMulKernelWithCTIfEvPT_S1_S1_iE3N_t;
	add.s32 	%r8, %r56, %r55;
	add.s32 	%r9, %r8, %r53;
	and.b32  	%r10, %r49, 7;
	setp.lt.u32 	%p2, %r49, 8;
	mov.f32 	%f97, 0f00000000;
	mov.b32 	%r102, 0;
	@%p2 bra 	$L__BB1_4;
	and.b32  	%r102, %r49, -8;
	neg.s32 	%r100, %r102;
	mul.lo.s32 	%r57, %r2, %r49;
	add.s32 	%r58, %r57, %r49;
	add.s32 	%r99, %r4, %r58;
	shl.b32 	%r14, %r49, 3;
	add.s32 	%r59, %r2, 2;
	mad.lo.s32 	%r98, %r49, %r59, %r4;
	add.s32 	%r60, %r2, 3;
	mad.lo.s32 	%r97, %r49, %r60, %r4;
	add.s32 	%r61, %r2, 4;
	mad.lo.s32 	%r96, %r49, %r61, %r4;
	add.s32 	%r62, %r2, 5;
	mad.lo.s32 	%r95, %r49, %r62, %r4;
	add.s32 	%r63, %r2, 6;
	mad.lo.s32 	%r94, %r49, %r63, %r4;
	add.s32 	%r64, %r2, 7;
	mad.lo.s32 	%r93, %r49, %r64, %r4;
	add.s32 	%r92, %r4, %r57;
	add.s32 	%r91, %r5, 3;
	mov.f32 	%f97, 0f00000000;
$L__BB1_3:
	.pragma "nounroll";
	add.s32 	%r65, %r91, -3;
	mul.wide.u32 	%rd6, %r65, 4;
	add.s64 	%rd7, %rd2, %rd6;
	ld.global.f32 	%f17, [%rd7];
	st.shared.f32 	[%r7], %f17;
	mul.wide.u32 	%rd8, %r92, 4;
	add.s64 	%rd9, %rd1, %rd8;
	ld.global.f32 	%f18, [%rd9];
	st.shared.f32 	[%r9], %f18;
	bar.sync 	0;
	ld.shared.f32 	%f19, [%r6];
	ld.shared.f32 	%f20, [%r8];
	fma.rn.f32 	%f21, %f19, %f20, %f97;
	bar.sync 	0;
	add.s32 	%r66, %r91, -2;
	mul.wide.u32 	%rd10, %r66, 4;
	add.s64 	%rd11, %rd2, %rd10;
	ld.global.f32 	%f22, [%rd11];
	st.shared.f32 	[%r7], %f22;
	mul.wide.u32 	%rd12, %r99, 4;
	add.s64 	%rd13, %rd1, %rd12;
	ld.global.f32 	%f23, [%rd13];
	st.shared.f32 	[%r9], %f23;
	bar.sync 	0;
	ld.shared.f32 	%f24, [%r6];
	ld.shared.f32 	%f25, [%r8];
	fma.rn.f32 	%f26, %f24, %f25, %f21;
	bar.sync 	0;
	add.s32 	%r67, %r91, -1;
	mul.wide.u32 	%rd14, %r67, 4;
	add.s64 	%rd15, %rd2, %rd14;
	ld.global.f32 	%f27, [%rd15];
	st.shared.f32 	[%r7], %f27;
	mul.wide.u32 	%rd16, %r98, 4;
	add.s64 	%rd17, %rd1, %rd16;
	ld.global.f32 	%f28, [%rd17];
	st.shared.f32 	[%r9], %f28;
	bar.sync 	0;
	ld.shared.f32 	%f29, [%r6];
	ld.shared.f32 	%f30, [%r8];
	fma.rn.f32 	%f31, %f29, %f30, %f26;
	bar.sync 	0;
	add.s32 	%r68, %r91, 4;
	mul.wide.u32 	%rd18, %r91, 4;
	add.s64 	%rd19, %rd2, %rd18;
	ld.global.f32 	%f32, [%rd19];
	st.shared.f32 	[%r7], %f32;
	mul.wide.u32 	%rd20, %r97, 4;
	add.s64 	%rd21, %rd1, %rd20;
	ld.global.f32 	%f33, [%rd21];
	st.shared.f32 	[%r9], %f33;
	bar.sync 	0;
	ld.shared.f32 	%f34, [%r6];
	ld.shared.f32 	%f35, [%r8];
	fma.rn.f32 	%f36, %f34, %f35, %f31;
	bar.sync 	0;
	add.s32 	%r69, %r91, 1;
	mul.wide.u32 	%rd22, %r69, 4;
	add.s64 	%rd23, %rd2, %rd22;
	ld.global.f32 	%f37, [%rd23];
	st.shared.f32 	[%r7], %f37;
	mul.wide.u32 	%rd24, %r96, 4;
	add.s64 	%rd25, %rd1, %rd24;
	ld.global.f32 	%f38, [%rd25];
	st.shared.f32 	[%r9], %f38;
	bar.sync 	0;
	ld.shared.f32 	%f39, [%r6];
	ld.shared.f32 	%f40, [%r8];
	fma.rn.f32 	%f41, %f39, %f40, %f36;
	bar.sync 	0;
	add.s32 	%r70, %r91, 2;
	mul.wide.u32 	%rd26, %r70, 4;
	add.s64 	%rd27, %rd2, %rd26;
	ld.global.f32 	%f42, [%rd27];
	st.shared.f32 	[%r7], %f42;
	mul.wide.u32 	%rd28, %r95, 4;
	add.s64 	%rd29, %rd1, %rd28;
	ld.global.f32 	%f43, [%rd29];
	st.shared.f32 	[%r9], %f43;
	bar.sync 	0;
	ld.shared.f32 	%f44, [%r6];
	ld.shared.f32 	%f45, [%r8];
	fma.rn.f32 	%f46, %f44, %f45, %f41;
	bar.sync 	0;
	add.s32 	%r71, %r91, 3;
	mul.wide.u32 	%rd30, %r71, 4;
	add.s64 	%rd31, %rd2, %rd30;
	ld.global.f32 	%f47, [%rd31];
	st.shared.f32 	[%r7], %f47;
	mul.wide.u32 	%rd32, %r94, 4;
	add.s64 	%rd33, %rd1, %rd32;
	ld.global.f32 	%f48, [%rd33];
	st.shared.f32 	[%r9], %f48;
	bar.sync 	0;
	ld.shared.f32 	%f49, [%r6];
	ld.shared.f32 	%f50, [%r8];
	fma.rn.f32 	%f51, %f49, %f50, %f46;
	bar.sync 	0;
	mul.wide.u32 	%rd34, %r68, 4;
	add.s64 	%rd35, %rd2, %rd34;
	ld.global.f32 	%f52, [%rd35];
	st.shared.f32 	[%r7], %f52;
	mul.wide.u32 	%rd36, %r93, 4;
	add.s64 	%rd37, %rd1, %rd36;
	ld.global.f32 	%f53, [%rd37];
	st.shared.f32 	[%r9], %f53;
	bar.sync 	0;
	ld.shared.f32 	%f54, [%r6];
	ld.shared.f32 	%f55, [%r8];
	fma.rn.f32 	%f97, %f54, %f55, %f51;
	bar.sync 	0;
	add.s32 	%r100, %r100, 8;
	add.s32 	%r99, %r99, %r14;
	add.s32 	%r98, %r98, %r14;
	add.s32 	%r97, %r97, %r14;
	add.s32 	%r96, %r96, %r14;
	add.s32 	%r95, %r95, %r14;
	add.s32 	%r94, %r94, %r14;
	add.s32 	%r93, %r93, %r14;
	add.s32 	%r92, %r92, %r14;
	add.s32 	%r91, %r91, 8;
	setp.ne.s32 	%p3, %r100, 0;
	@%p3 bra 	$L__BB1_3;
$L__BB1_4:
	setp.eq.s32 	%p4, %r10, 0;
	@%p4 bra 	$L__BB1_12;
	and.b32  	%r44, %r49, 3;
	setp.lt.u32 	%p5, %r10, 4;
	@%p5 bra 	$L__BB1_7;
	add.s32 	%r72, %r5, %r102;
	mul.wide.u32 	%rd38, %r72, 4;
	add.s64 	%rd39, %rd2, %rd38;
	ld.global.f32 	%f57, [%rd39];
	st.shared.f32 	[%r7], %f57;
	add.s32 	%r73, %r102, %r2;
	mad.lo.s32 	%r74, %r73, %r49, %r4;
	mul.wide.u32 	%rd40, %r74, 4;
	add.s64 	%rd41, %rd1, %rd40;
	ld.global.f32 	%f58, [%rd41];
	st.shared.f32 	[%r9], %f58;
	bar.sync 	0;
	ld.shared.f32 	%f59, [%r6];
	ld.shared.f32 	%f60, [%r8];
	fma.rn.f32 	%f61, %f59, %f60, %f97;
	bar.sync 	0;
	add.s32 	%r75, %r72, 1;
	mul.wide.u32 	%rd42, %r75, 4;
	add.s64 	%rd43, %rd2, %rd42;
	ld.global.f32 	%f62, [%rd43];
	st.shared.f32 	[%r7], %f62;
	add.s32 	%r76, %r74, %r49;
	mul.wide.u32 	%rd44, %r76, 4;
	add.s64 	%rd45, %rd1, %rd44;
	ld.global.f32 	%f63, [%rd45];
	st.shared.f32 	[%r9], %f63;
	bar.sync 	0;
	ld.shared.f32 	%f64, [%r6];
	ld.shared.f32 	%f65, [%r8];
	fma.rn.f32 	%f66, %f64, %f65, %f61;
	bar.sync 	0;
	add.s32 	%r77, %r72, 2;
	mul.wide.u32 	%rd46, %r77, 4;
	add.s64 	%rd47, %rd2, %rd46;
	ld.global.f32 	%f67, [%rd47];
	st.shared.f32 	[%r7], %f67;
	add.s32 	%r78, %r76, %r49;
	mul.wide.u32 	%rd48, %r78, 4;
	add.s64 	%rd49, %rd1, %rd48;
	ld.global.f32 	%f68, [%rd49];
	st.shared.f32 	[%r9], %f68;
	bar.sync 	0;
	ld.shared.f32 	%f69, [%r6];
	ld.shared.f32 	%f70, [%r8];
	fma.rn.f32 	%f71, %f69, %f70, %f66;
	bar.sync 	0;
	add.s32 	%r79, %r72, 3;
	mul.wide.u32 	%rd50, %r79, 4;
	add.s64 	%rd51, %rd2, %rd50;
	ld.global.f32 	%f72, [%rd51];
	st.shared.f32 	[%r7], %f72;
	add.s32 	%r80, %r78, %r49;
	mul.wide.u32 	%rd52, %r80, 4;
	add.s64 	%rd53, %rd1, %rd52;
	ld.global.f32 	%f73, [%rd53];
	st.shared.f32 	[%r9], %f73;
	bar.sync 	0;
	ld.shared.f32 	%f74, [%r6];
	ld.shared.f32 	%f75, [%r8];
	fma.rn.f32 	%f97, %f74, %f75, %f71;
	bar.sync 	0;
	add.s32 	%r102, %r102, 4;
$L__BB1_7:
	setp.eq.s32 	%p6, %r44, 0;
	@%p6 bra 	$L__BB1_12;
	setp.eq.s32 	%p7, %r44, 1;
	@%p7 bra 	$L__BB1_10;
	add.s32 	%r81, %r5, %r102;
	mul.wide.u32 	%rd54, %r81, 4;
	add.s64 	%rd55, %rd2, %rd54;
	ld.global.f32 	%f77, [%rd55];
	st.shared.f32 	[%r7], %f77;
	add.s32 	%r82, %r102, %r2;
	mad.lo.s32 	%r83, %r82, %r49, %r4;
	mul.wide.u32 	%rd56, %r83, 4;
	add.s64 	%rd57, %rd1, %rd56;
	ld.global.f32 	%f78, [%rd57];
	st.shared.f32 	[%r9], %f78;
	bar.sync 	0;
	ld.shared.f32 	%f79, [%r6];
	ld.shared.f32 	%f80, [%r8];
	fma.rn.f32 	%f81, %f79, %f80, %f97;
	bar.sync 	0;
	add.s32 	%r84, %r81, 1;
	mul.wide.u32 	%rd58, %r84, 4;
	add.s64 	%rd59, %rd2, %rd58;
	ld.global.f32 	%f82, [%rd59];
	st.shared.f32 	[%r7], %f82;
	add.s32 	%r85, %r83, %r49;
	mul.wide.u32 	%rd60, %r85, 4;
	add.s64 	%rd61, %rd1, %rd60;
	ld.global.f32 	%f83, [%rd61];
	st.shared.f32 	[%r9], %f83;
	bar.sync 	0;
	ld.shared.f32 	%f84, [%r6];
	ld.shared.f32 	%f85, [%r8];
	fma.rn.f32 	%f97, %f84, %f85, %f81;
	bar.sync 	0;
	add.s32 	%r102, %r102, 2;
$L__BB1_10:
	and.b32  	%r86, %r49, 1;
	setp.eq.b32 	%p8, %r86, 1;
	not.pred 	%p9, %p8;
	@%p9 bra 	$L__BB1_12;
	add.s32 	%r87, %r5, %r102;
	mul.wide.u32 	%rd62, %r87, 4;
	add.s64 	%rd63, %rd2, %rd62;
	ld.global.f32 	%f86, [%rd63];
	st.shared.f32 	[%r7], %f86;
	add.s32 	%r88, %r102, %r2;
	mad.lo.s32 	%r89, %r88, %r49, %r4;
	mul.wide.u32 	%rd64, %r89, 4;
	add.s64 	%rd65, %rd1, %rd64;
	ld.global.f32 	%f87, [%rd65];
	st.shared.f32 	[%r9], %f87;
	bar.sync 	0;
	ld.shared.f32 	%f88, [%r6];
	ld.shared.f32 	%f89, [%r8];
	fma.rn.f32 	%f97, %f88, %f89, %f97;
	bar.sync 	0;
$L__BB1_12:
	ld.param.u64 	%rd69, [_Z21MatrixMulKernelWithCTIfEvPT_S1_S1_i_param_2];
	cvta.to.global.u64 	%rd66, %rd69;
	mad.lo.s32 	%r90, %r49, %r3, %r4;
	mul.wide.u32 	%rd67, %r90, 4;
	add.s64 	%rd68, %rd66, %rd67;
	st.global.f32 	[%rd68], %f97;
	ret;

}


// ===== COMPILED SASS (sm_100) =====

	.target	sm_100

	.elftype	@"ET_EXEC"


//--------------------- .note.nv.tkinfo           --------------------------
	.section	.note.nv.tkinfo,"",@"SHT_NOTE"
	.sectionflags	@"SHF_NOTE_NV_TKINFO"
	.tkinfo
        /*0018*/ 	.word	0x00000002
        /*0030*/ 	.string	""
        /*0030*/ 	.string	"ptxas"
        /*0030*/ 	.string	"Cuda compilation tools, release 13.0, V13.0.88"
        /*0030*/ 	.string	"Build cuda_13.0.r13.0/compiler.36424714_0"
        /*0030*/ 	.string	"-arch sm_100 -m 64 "



//--------------------- .note.nv.cuinfo           --------------------------
	.section	.note.nv.cuinfo,"",@"SHT_NOTE"
	.sectionflags	@"SHF_NOTE_NV_CUINFO"
        /*0018*/ 	.short	0x0002
        /*001a*/ 	.short	0x0064
        /*001c*/ 	.short	0x0082
	.zero		2


//--------------------- .nv.info                  --------------------------
	.section	.nv.info,"",@"SHT_CUDA_INFO"
	.align	4


	//----- nvinfo : EIATTR_REGCOUNT
	.align		4
        /*0000*/ 	.byte	0x04, 0x2f
        /*0002*/ 	.short	(.L_1 - .L_0)
	.align		4
.L_0:
        /*0004*/ 	.word	index@(_Z24MatrixMulKernelWithoutCTPfS_S_i)
        /*0008*/ 	.word	0x00000028


	//----- nvinfo : EIATTR_FRAME_SIZE
	.align		4
.L_1:
        /*000c*/ 	.byte	0x04, 0x11
        /*000e*/ 	.short	(.L_3 - .L_2)
	.align		4
.L_2:
        /*0010*/ 	.word	index@(_Z24MatrixMulKernelWithoutCTPfS_S_i)
        /*0014*/ 	.word	0x00000000


	//----- nvinfo : EIATTR_REGCOUNT
	.align		4
.L_3:
        /*0018*/ 	.byte	0x04, 0x2f
        /*001a*/ 	.short	(.L_5 - .L_4)
	.align		4
.L_4:
        /*001c*/ 	.word	index@(_Z21MatrixMulKernelWithCTIfEvPT_S1_S1_i)
        /*0020*/ 	.word	0x00000028


	//----- nvinfo : EIATTR_FRAME_SIZE
	.align		4
.L_5:
        /*0024*/ 	.byte	0x04, 0x11
        /*0026*/ 	.short	(.L_7 - .L_6)
	.align		4
.L_6:
        /*0028*/ 	.word	index@(_Z21MatrixMulKernelWithCTIfEvPT_S1_S1_i)
        /*002c*/ 	.word	0x00000000


	//----- nvinfo : EIATTR_MIN_STACK_SIZE
	.align		4
.L_7:
        /*0030*/ 	.byte	0x04, 0x12
        /*0032*/ 	.short	(.L_9 - .L_8)
	.align		4
.L_8:
        /*0034*/ 	.word	index@(_Z21MatrixMulKernelWithCTIfEvPT_S1_S1_i)
        /*0038*/ 	.word	0x00000000


	//----- nvinfo : EIATTR_MIN_STACK_SIZE
	.align		4
.L_9:
        /*003c*/ 	.byte	0x04, 0x12
        /*003e*/ 	.short	(.L_11 - .L_10)
	.align		4
.L_10:
        /*0040*/ 	.word	index@(_Z24MatrixMulKernelWithoutCTPfS_S_i)
        /*0044*/ 	.word	0x00000000
.L_11:


//--------------------- .nv.compat                --------------------------
	.section	.nv.compat,"",@"SHT_CUDA_COMPAT_INFO"
	.align	4
        /*0000*/ 	.byte	0x02, 0x09, 0x00, 0x00, 0x02, 0x02, 0x01, 0x00, 0x02, 0x05, 0x05, 0x00, 0x03, 0x07, 0x01, 0x01
        /*0010*/ 	.byte	0x02, 0x03, 0x00, 0x00, 0x02, 0x06, 0x01, 0x00, 0x04, 0x0b, 0x08, 0x00, 0x09, 0x00, 0x00, 0x00
        /*0020*/ 	.byte	0x00, 0x00, 0x00, 0x00


//--------------------- .nv.info._Z21MatrixMulKernelWithCTIfEvPT_S1_S1_i --------------------------
	.section	.nv.info._Z21MatrixMulKernelWithCTIfEvPT_S1_S1_i,"",@"SHT_CUDA_INFO"
	.sectionflags	@""
	.align	4


	//----- nvinfo : EIATTR_CUDA_API_VERSION
	.align		4
        /*0000*/ 	.byte	0x04, 0x37
        /*0002*/ 	.short	(.L_13 - .L_12)
.L_12:
        /*0004*/ 	.word	0x00000082


	//----- nvinfo : EIATTR_KPARAM_INFO
	.align		4
.L_13:
        /*0008*/ 	.byte	0x04, 0x17
        /*000a*/ 	.short	(.L_15 - .L_14)
.L_14:
        /*000c*/ 	.word	0x00000000
        /*0010*/ 	.short	0x0003
        /*0012*/ 	.short	0x0018
        /*0014*/ 	.byte	0x00, 0xf0, 0x11, 0x00


	//----- nvinfo : EIATTR_KPARAM_INFO
	.align		4
.L_15:
        /*0018*/ 	.byte	0x04, 0x17
        /*001a*/ 	.short	(.L_17 - .L_16)
.L_16:
        /*001c*/ 	.word	0x00000000
        /*0020*/ 	.short	0x0002
        /*0022*/ 	.short	0x0010
        /*0024*/ 	.byte	0x00, 0xf5, 0x21, 0x00


	//----- nvinfo : EIATTR_KPARAM_INFO
	.align		4
.L_17:
        /*0028*/ 	.byte	0x04, 0x17
        /*002a*/ 	.short	(.L_19 - .L_18)
.L_18:
        /*002c*/ 	.word	0x00000000
        /*0030*/ 	.short	0x0001
        /*0032*/ 	.short	0x0008
        /*0034*/ 	.byte	0x00, 0xf5, 0x21, 0x00


	//----- nvinfo : EIATTR_KPARAM_INFO
	.align		4
.L_19:
        /*0038*/ 	.byte	0x04, 0x17
        /*003a*/ 	.short	(.L_21 - .L_20)
.L_20:
        /*003c*/ 	.word	0x00000000
        /*0040*/ 	.short	0x0000
        /*0042*/ 	.short	0x0000
        /*0044*/ 	.byte	0x00, 0xf5, 0x21, 0x00


	//----- nvinfo : EIATTR_SPARSE_MMA_MASK
	.align		4
.L_21:
        /*0048*/ 	.byte	0x03, 0x50
        /*004a*/ 	.short	0x0000


	//----- nvinfo : EIATTR_MAXREG_COUNT
	.align		4
        /*004c*/ 	.byte	0x03, 0x1b
        /*004e*/ 	.short	0x00ff


	//----- nvinfo : EIATTR_NUM_BARRIERS
	.align		4
        /*0050*/ 	.byte	0x02, 0x4c
        /*0052*/ 	.byte	0x01
	.zero		1


	//----- nvinfo : EIATTR_MERCURY_ISA_VERSION
	.align		4
        /*0054*/ 	.byte	0x03, 0x5f
        /*0056*/ 	.short	0x0101


	//----- nvinfo : EIATTR_VRC_CTA_INIT_COUNT
	.align		4
        /*0058*/ 	.byte	0x02, 0x4a
	.zero		1
	.zero		1


	//----- nvinfo : EIATTR_EXIT_INSTR_OFFSETS
	.align		4
        /*005c*/ 	.byte	0x04, 0x1c
        /*005e*/ 	.short	(.L_23 - .L_22)


	//   ....[0]....
.L_22:
        /*0060*/ 	.word	0x00001110


	//----- nvinfo : EIATTR_CBANK_PARAM_SIZE
	.align		4
.L_23:
        /*0064*/ 	.byte	0x03, 0x19
        /*0066*/ 	.short	0x001c


	//----- nvinfo : EIATTR_PARAM_CBANK
	.align		4
        /*0068*/ 	.byte	0x04, 0x0a
        /*006a*/ 	.short	(.L_25 - .L_24)
	.align		4
.L_24:
        /*006c*/ 	.word	index@(.nv.constant0._Z21MatrixMulKernelWithCTIfEvPT_S1_S1_i)
        /*0070*/ 	.short	0x0380
        /*0072*/ 	.short	0x001c


	//----- nvinfo : EIATTR_SW_WAR
	.align		4
.L_25:
        /*0074*/ 	.byte	0x04, 0x36
        /*0076*/ 	.short	(.L_27 - .L_26)
.L_26:
        /*0078*/ 	.word	0x00000008
.L_27:


//--------------------- .nv.info._Z24MatrixMulKernelWithoutCTPfS_S_i --------------------------
	.section	.nv.info._Z24MatrixMulKernelWithoutCTPfS_S_i,"",@"SHT_CUDA_INFO"
	.sectionflags	@""
	.align	4


	//----- nvinfo : EIATTR_CUDA_API_VERSION
	.align		4
        /*0000*/ 	.byte	0x04, 0x37
        /*0002*/ 	.short	(.L_29 - .L_28)
.L_28:
        /*0004*/ 	.word	0x00000082


	//----- nvinfo : EIATTR_KPARAM_INFO
	.align		4
.L_29:
        /*0008*/ 	.byte	0x04, 0x17
        /*000a*/ 	.short	(.L_31 - .L_30)
.L_30:
        /*000c*/ 	.word	0x00000000
        /*0010*/ 	.short	0x0003
        /*0012*/ 	.short	0x0018
        /*0014*/ 	.byte	0x00, 0xf0, 0x11, 0x00


	//----- nvinfo : EIATTR_KPARAM_INFO
	.align		4
.L_31:
        /*0018*/ 	.byte	0x04, 0x17
        /*001a*/ 	.short	(.L_33 - .L_32)
.L_32:
        /*001c*/ 	.word	0x00000000
        /*0020*/ 	.short	0x0002
        /*0022*/ 	.short	0x0010
        /*0024*/ 	.byte	0x00, 0xf5, 0x21, 0x00


	//----- nvinfo : EIATTR_KPARAM_INFO
	.align		4
.L_33:
        /*0028*/ 	.byte	0x04, 0x17
        /*002a*/ 	.short	(.L_35 - .L_34)
.L_34:
        /*002c*/ 	.word	0x00000000
        /*0030*/ 	.short	0x0001
        /*0032*/ 	.short	0x0008
        /*0034*/ 	.byte	0x00, 0xf5, 0x21, 0x00


	//----- nvinfo : EIATTR_KPARAM_INFO
	.align		4
.L_35:
        /*0038*/ 	.byte	0x04, 0x17
        /*003a*/ 	.short	(.L_37 - .L_36)
.L_36:
        /*003c*/ 	.word	0x00000000
        /*0040*/ 	.short	0x0000
        /*0042*/ 	.short	0x0000
        /*0044*/ 	.byte	0x00, 0xf5, 0x21, 0x00


	//----- nvinfo : EIATTR_SPARSE_MMA_MASK
	.align		4
.L_37:
        /*0048*/ 	.byte	0x03, 0x50
        /*004a*/ 	.short	0x0000


	//----- nvinfo : EIATTR_MAXREG_COUNT
	.align		4
        /*004c*/ 	.byte	0x03, 0x1b
        /*004e*/ 	.short	0x00ff


	//----- nvinfo : EIATTR_NUM_BARRIERS
	.align		4
        /*0050*/ 	.byte	0x02, 0x4c
        /*0052*/ 	.byte	0x01
	.zero		1


	//----- nvinfo : EIATTR_MERCURY_ISA_VERSION
	.align		4
        /*0054*/ 	.byte	0x03, 0x5f
        /*0056*/ 	.short	0x0101


	//----- nvinfo : EIATTR_VRC_CTA_INIT_COUNT
	.align		4
        /*0058*/ 	.byte	0x02, 0x4a
	.zero		1
	.zero		1


	//----- nvinfo : EIATTR_EXIT_INSTR_OFFSETS
	.align		4
        /*005c*/ 	.byte	0x04, 0x1c
        /*005e*/ 	.short	(.L_39 - .L_38)


	//   ....[0]....
.L_38:
        /*0060*/ 	.word	0x00001110


	//----- nvinfo : EIATTR_CBANK_PARAM_SIZE
	.align		4
.L_39:
        /*0064*/ 	.byte	0x03, 0x19
        /*0066*/ 	.short	0x001c


	//----- nvinfo : EIATTR_PARAM_CBANK
	.align		4
        /*0068*/ 	.byte	0x04, 0x0a
        /*006a*/ 	.short	(.L_41 - .L_40)
	.align		4
.L_40:
        /*006c*/ 	.word	index@(.nv.constant0._Z24MatrixMulKernelWithoutCTPfS_S_i)
        /*0070*/ 	.short	0x0380
        /*0072*/ 	.short	0x001c


	//----- nvinfo : EIATTR_SW_WAR
	.align		4
.L_41:
        /*0074*/ 	.byte	0x04, 0x36
        /*0076*/ 	.short	(.L_43 - .L_42)
.L_42:
        /*0078*/ 	.word	0x00000008
.L_43:


//--------------------- .nv.callgraph             --------------------------
	.section	.nv.callgraph,"",@"SHT_CUDA_CALLGRAPH"
	.align	4
	.sectionentsize	8
	.align		4
        /*0000*/ 	.word	0x00000000
	.align		4
        /*0004*/ 	.word	0xffffffff
	.align		4
        /*0008*/ 	.word	0x00000000
	.align		4
        /*000c*/ 	.word	0xfffffffe
	.align		4
        /*0010*/ 	.word	0x00000000
	.align		4
        /*0014*/ 	.word	0xfffffffd
	.align		4
        /*0018*/ 	.word	0x00000000
	.align		4
        /*001c*/ 	.word	0xfffffffc


//--------------------- .text._Z21MatrixMulKernelWithCTIfEvPT_S1_S1_i --------------------------
	.section	.text._Z21MatrixMulKernelWithCTIfEvPT_S1_S1_i,"ax",@progbits
	.align	128
        .global         _Z21MatrixMulKernelWithCTIfEvPT_S1_S1_i
        .type           _Z21MatrixMulKernelWithCTIfEvPT_S1_S1_i,@function
        .size           _Z21MatrixMulKernelWithCTIfEvPT_S1_S1_i,(.L_x_12 - _Z21MatrixMulKernelWithCTIfEvPT_S1_S1_i)
        .other          _Z21MatrixMulKernelWithCTIfEvPT_S1_S1_i,@"STO_CUDA_ENTRY STV_DEFAULT"
_Z21MatrixMulKernelWithCTIfEvPT_S1_S1_i:
.text._Z21MatrixMulKernelWithCTIfEvPT_S1_S1_i:
[----:B------:R-:W-:Y:S08]  /*0000*/  LDC R1, c[0x0][0x37c] ;  /* 0x0000df00ff017b82 */ /* 0x000ff00000000800 */
[----:B------:R-:W0:Y:S01]  /*0010*/  LDC R3, c[0x0][0x398] ;  /* 0x0000e600ff037b82 */ /* 0x000e220000000800 */
[----:B------:R-:W1:Y:S01]  /*0020*/  S2R R0, SR_TID.Y ;  /* 0x0000000000007919 */ /* 0x000e620000002200 */
[----:B------:R-:W2:Y:S01]  /*0030*/  LDCU.64 UR8, c[0x0][0x358] ;  /* 0x00006b00ff0877ac */ /* 0x000ea20008000a00 */
[----:B------:R-:W-:Y:S01]  /*0040*/  HFMA2 R34, -RZ, RZ, 0, 0 ;  /* 0x00000000ff227431 */ /* 0x000fe200000001ff */
[----:B------:R-:W3:Y:S04]  /*0050*/  S2R R11, SR_TID.X ;  /* 0x00000000000b7919 */ /* 0x000ee80000002100 */
[----:B------:R-:W1:Y:S08]  /*0060*/  S2UR UR5, SR_CTAID.Y ;  /* 0x00000000000579c3 */ /* 0x000e700000002600 */
[----:B------:R-:W3:Y:S01]  /*0070*/  S2UR UR4, SR_CTAID.X ;  /* 0x00000000000479c3 */ /* 0x000ee20000002500 */
[----:B0-----:R-:W-:-:S02]  /*0080*/  ISETP.NE.AND P0, PT, R3, RZ, PT ;  /* 0x000000ff0300720c */ /* 0x001fc40003f05270 */
[----:B-1----:R-:W-:Y:S02]  /*0090*/  IADD3 R4, PT, PT, R0, UR5, RZ ;  /* 0x0000000500047c10 */ /* 0x002fe4000fffe0ff */
[----:B---3--:R-:W-:-:S09]  /*00a0*/  IADD3 R6, PT, PT, R11, UR4, RZ ;  /* 0x000000040b067c10 */ /* 0x008fd2000fffe0ff */
[----:B--2---:R-:W-:Y:S05]  /*00b0*/  @!P0 BRA `(.L_x_0) ;  /* 0x0000001000048947 */ /* 0x004fea0003800000 */
[----:B------:R-:W0:Y:S01]  /*00c0*/  S2UR UR6, SR_CgaCtaId ;  /* 0x00000000000679c3 */ /* 0x000e220000008800 */
[----:B------:R-:W-:Y:S01]  /*00d0*/  UMOV UR4, 0x400 ;  /* 0x0000040000047882 */ /* 0x000fe20000000000 */
[C---:B------:R-:W-:Y:S01]  /*00e0*/  ISETP.GE.U32.AND P1, PT, R3.reuse, 0x8, PT ;  /* 0x000000080300780c */ /* 0x040fe20003f26070 */
[----:B------:R-:W-:Y:S01]  /*00f0*/  UIADD3 UR5, UPT, UPT, UR4, 0x4, URZ ;  /* 0x0000000404057890 */ /* 0x000fe2000fffe0ff */
[----:B------:R-:W-:Y:S01]  /*0100*/  LOP3.LUT R5, R3, 0x7, RZ, 0xc0, !PT ;  /* 0x0000000703057812 */ /* 0x000fe200078ec0ff */
[----:B------:R-:W-:Y:S01]  /*0110*/  IMAD R7, R4, R3, R11 ;  /* 0x0000000304077224 */ /* 0x000fe200078e020b */
[----:B------:R-:W-:Y:S02]  /*0120*/  MOV R34, RZ ;  /* 0x000000ff00227202 */ /* 0x000fe40000000f00 */
[----:B------:R-:W-:Y:S02]  /*0130*/  ISETP.NE.AND P0, PT, R5, RZ, PT ;  /* 0x000000ff0500720c */ /* 0x000fe40003f05270 */
[----:B------:R-:W-:Y:S01]  /*0140*/  MOV R10, RZ ;  /* 0x000000ff000a7202 */ /* 0x000fe20000000f00 */
[----:B0-----:R-:W-:-:S02]  /*0150*/  ULEA UR4, UR6, UR4, 0x18 ;  /* 0x0000000406047291 */ /* 0x001fc4000f8ec0ff */
[----:B------:R-:W-:-:S04]  /*0160*/  ULEA UR5, UR6, UR5, 0x18 ;  /* 0x0000000506057291 */ /* 0x000fc8000f8ec0ff */
[C---:B------:R-:W-:Y:S02]  /*0170*/  LEA R8, R0.reuse, UR4, 0x2 ;  /* 0x0000000400087c11 */ /* 0x040fe4000f8e10ff */
[C---:B------:R-:W-:Y:S02]  /*0180*/  LEA R9, R11.reuse, UR5, 0x2 ;  /* 0x000000050b097c11 */ /* 0x040fe4000f8e10ff */
[----:B------:R-:W-:Y:S02]  /*0190*/  LEA R11, R11, R8, 0x2 ;  /* 0x000000080b0b7211 */ /* 0x000fe400078e10ff */
[----:B------:R-:W-:Y:S01]  /*01a0*/  LEA R12, R0, R9, 0x2 ;  /* 0x00000009000c7211 */ /* 0x000fe200078e10ff */
[----:B------:R-:W-:Y:S06]  /*01b0*/  @!P1 BRA `(.L_x_1) ;  /* 0x0000000800009947 */ /* 0x000fec0003800000 */
[CC--:B------:R-:W-:Y:S01]  /*01c0*/  IMAD R13, R0.reuse, R3.reuse, R3 ;  /* 0x00000003000d7224 */ /* 0x0c0fe200078e0203 */
[C---:B------:R-:W-:Y:S01]  /*01d0*/  IADD3 R16, PT, PT, R0.reuse, 0x2, RZ ;  /* 0x0000000200107810 */ /* 0x040fe20007ffe0ff */
[CCC-:B------:R-:W-:Y:S01]  /*01e0*/  IMAD R29, R0.reuse, R3.reuse, R6.reuse ;  /* 0x00000003001d7224 */ /* 0x1c0fe200078e0206 */
[C---:B------:R-:W-:Y:S02]  /*01f0*/  IADD3 R15, PT, PT, R0.reuse, 0x3, RZ ;  /* 0x00000003000f7810 */ /* 0x040fe40007ffe0ff */
[----:B------:R-:W-:Y:S01]  /*0200*/  IADD3 R17, PT, PT, R0, 0x4, RZ ;  /* 0x0000000400117810 */ /* 0x000fe20007ffe0ff */
[-CC-:B------:R-:W-:Y:S01]  /*0210*/  IMAD R16, R16, R3.reuse, R6.reuse ;  /* 0x0000000310107224 */ /* 0x180fe200078e0206 */
[C---:B------:R-:W-:Y:S01]  /*0220*/  IADD3 R26, PT, PT, R0.reuse, 0x5, RZ ;  /* 0x00000005001a7810 */ /* 0x040fe20007ffe0ff */
[-CC-:B------:R-:W-:Y:S01]  /*0230*/  IMAD R15, R15, R3.reuse, R6.reuse ;  /* 0x000000030f0f7224 */ /* 0x180fe200078e0206 */
[C---:B------:R-:W-:Y:S01]  /*0240*/  IADD3 R27, PT, PT, R0.reuse, 0x6, RZ ;  /* 0x00000006001b7810 */ /* 0x040fe20007ffe0ff */
[-CC-:B------:R-:W-:Y:S01]  /*0250*/  IMAD R17, R17, R3.reuse, R6.reuse ;  /* 0x0000000311117224 */ /* 0x180fe200078e0206 */
[----:B------:R-:W-:Y:S01]  /*0260*/  IADD3 R28, PT, PT, R0, 0x7, RZ ;  /* 0x00000007001c7810 */ /* 0x000fe20007ffe0ff */
[-CC-:B------:R-:W-:Y:S01]  /*0270*/  IMAD R26, R26, R3.reuse, R6.reuse ;  /* 0x000000031a1a7224 */ /* 0x180fe200078e0206 */
[----:B------:R-:W-:Y:S01]  /*0280*/  LOP3.LUT R10, R3, 0xfffffff8, RZ, 0xc0, !PT ;  /* 0xfffffff8030a7812 */ /* 0x000fe200078ec0ff */
[--C-:B------:R-:W-:Y:S01]  /*0290*/  IMAD R27, R27, R3, R6.reuse ;  /* 0x000000031b1b7224 */ /* 0x100fe200078e0206 */
[----:B------:R-:W-:Y:S01]  /*02a0*/  IADD3 R14, PT, PT, R6, R13, RZ ;  /* 0x0000000d060e7210 */ /* 0x000fe20007ffe0ff */
[----:B------:R-:W-:Y:S01]  /*02b0*/  IMAD R28, R28, R3, R6 ;  /* 0x000000031c1c7224 */ /* 0x000fe200078e0206 */
[----:B------:R-:W-:-:S02]  /*02c0*/  IADD3 R2, PT, PT, R7, 0x3, RZ ;  /* 0x0000000307027810 */ /* 0x000fc40007ffe0ff */
[----:B------:R-:W-:Y:S02]  /*02d0*/  MOV R34, RZ ;  /* 0x000000ff00227202 */ /* 0x000fe40000000f00 */
[----:B------:R-:W-:-:S07]  /*02e0*/  IADD3 R13, PT, PT, -R10, RZ, RZ ;  /* 0x000000ff0a0d7210 */ /* 0x000fce0007ffe1ff */
.L_x_2:
[----:B------:R-:W0:Y:S01]  /*02f0*/  LDC.64 R20, c[0x0][0x380] ;  /* 0x0000e000ff147b82 */ /* 0x000e220000000a00 */
[----:B------:R-:W-:-:S07]  /*0300*/  IADD3 R33, PT, PT, R2, -0x3, RZ ;  /* 0xfffffffd02217810 */ /* 0x000fce0007ffe0ff */
[----:B------:R-:W1:Y:S01]  /*0310*/  LDC.64 R18, c[0x0][0x388] ;  /* 0x0000e200ff127b82 */ /* 0x000e620000000a00 */
[----:B0-----:R-:W-:-:S06]  /*0320*/  IMAD.WIDE.U32 R32, R33, 0x4, R20 ;  /* 0x0000000421207825 */ /* 0x001fcc00078e0014 */
[----:B------:R-:W2:Y:S01]  /*0330*/  LDG.E R32, desc[UR8][R32.64] ;  /* 0x0000000820207981 */ /* 0x000ea2000c1e1900 */
[----:B-1----:R-:W-:-:S05]  /*0340*/  IMAD.WIDE.U32 R24, R29, 0x4, R18 ;  /* 0x000000041d187825 */ /* 0x002fca00078e0012 */
[----:B------:R-:W3:Y:S01]  /*0350*/  LDG.E R37, desc[UR8][R24.64] ;  /* 0x0000000818257981 */ /* 0x000ee2000c1e1900 */
[----:B------:R-:W-:Y:S01]  /*0360*/  IADD3 R23, PT, PT, R2, -0x2, RZ ;  /* 0xfffffffe02177810 */ /* 0x000fe20007ffe0ff */
[----:B------:R-:W-:-:S04]  /*0370*/  IMAD.WIDE.U32 R30, R14, 0x4, R18 ;  /* 0x000000040e1e7825 */ /* 0x000fc800078e0012 */
[----:B------:R-:W-:Y:S01]  /*0380*/  IMAD.WIDE.U32 R22, R23, 0x4, R20 ;  /* 0x0000000417167825 */ /* 0x000fe200078e0014 */
[----:B--2---:R-:W-:Y:S04]  /*0390*/  STS [R11], R32 ;  /* 0x000000200b007388 */ /* 0x004fe80000000800 */
[----:B---3--:R-:W-:Y:S01]  /*03a0*/  STS [R12], R37 ;  /* 0x000000250c007388 */ /* 0x008fe20000000800 */
[----:B------:R-:W-:Y:S06]  /*03b0*/  BAR.SYNC.DEFER_BLOCKING 0x0 ;  /* 0x0000000000007b1d */ /* 0x000fec0000010000 */
[----:B------:R-:W-:Y:S04]  /*03c0*/  LDS R35, [R8] ;  /* 0x0000000008237984 */ /* 0x000fe80000000800 */
[----:B------:R-:W0:Y:S01]  /*03d0*/  LDS R36, [R9] ;  /* 0x0000000009247984 */ /* 0x000e220000000800 */
[----:B------:R-:W-:Y:S06]  /*03e0*/  BAR.SYNC.DEFER_BLOCKING 0x0 ;  /* 0x0000000000007b1d */ /* 0x000fec0000010000 */
[----:B------:R-:W2:Y:S04]  /*03f0*/  LDG.E R22, desc[UR8][R22.64] ;  /* 0x0000000816167981 */ /* 0x000ea8000c1e1900 */
[----:B------:R-:W3:Y:S01]  /*0400*/  LDG.E R31, desc[UR8][R30.64] ;  /* 0x000000081e1f7981 */ /* 0x000ee2000c1e1900 */
[----:B------:R-:W-:-:S05]  /*0410*/  IADD3 R25, PT, PT, R2, -0x1, RZ ;  /* 0xffffffff02197810 */ /* 0x000fca0007ffe0ff */
[----:B------:R-:W-:Y:S01]  /*0420*/  IMAD.WIDE.U32 R24, R25, 0x4, R20 ;  /* 0x0000000419187825 */ /* 0x000fe200078e0014 */
[----:B--2---:R1:W-:Y:S04]  /*0430*/  STS [R11], R22 ;  /* 0x000000160b007388 */ /* 0x0043e80000000800 */
[----:B---3--:R-:W-:Y:S01]  /*0440*/  STS [R12], R31 ;  /* 0x0000001f0c007388 */ /* 0x008fe20000000800 */
[----:B------:R-:W-:Y:S01]  /*0450*/  BAR.SYNC.DEFER_BLOCKING 0x0 ;  /* 0x0000000000007b1d */ /* 0x000fe20000010000 */
[----:B-1----:R-:W-:-:S05]  /*0460*/  IMAD.WIDE.U32 R22, R16, 0x4, R18 ;  /* 0x0000000410167825 */ /* 0x002fca00078e0012 */
[----:B------:R-:W-:Y:S04]  /*0470*/  LDS R32, [R8] ;  /* 0x0000000008207984 */ /* 0x000fe80000000800 */
[----:B------:R-:W1:Y:S01]  /*0480*/  LDS R33, [R9] ;  /* 0x0000000009217984 */ /* 0x000e620000000800 */
[----:B------:R-:W-:Y:S06]  /*0490*/  BAR.SYNC.DEFER_BLOCKING 0x0 ;  /* 0x0000000000007b1d */ /* 0x000fec0000010000 */
[----:B------:R2:W3:Y:S04]  /*04a0*/  LDG.E R30, desc[UR8][R24.64] ;  /* 0x00000008181e7981 */ /* 0x0004e8000c1e1900 */
[----:B------:R-:W4:Y:S01]  /*04b0*/  LDG.E R23, desc[UR8][R22.64] ;  /* 0x0000000816177981 */ /* 0x000f22000c1e1900 */
[----:B0-----:R-:W-:Y:S01]  /*04c0*/  FFMA R37, R35, R36, R34 ;  /* 0x0000002423257223 */ /* 0x001fe20000000022 */
[----:B------:R-:W-:-:S04]  /*04d0*/  IMAD.WIDE.U32 R34, R2, 0x4, R20 ;  /* 0x0000000402227825 */ /* 0x000fc800078e0014 */
[----:B--2---:R-:W-:Y:S01]  /*04e0*/  IMAD.WIDE.U32 R24, R15, 0x4, R18 ;  /* 0x000000040f187825 */ /* 0x004fe200078e0012 */
[----:B---3--:R-:W-:Y:S04]  /*04f0*/  STS [R11], R30 ;  /* 0x0000001e0b007388 */ /* 0x008fe80000000800 */
[----:B----4-:R0:W-:Y:S01]  /*0500*/  STS [R12], R23 ;  /* 0x000000170c007388 */ /* 0x0101e20000000800 */
[----:B------:R-:W-:Y:S06]  /*0510*/  BAR.SYNC.DEFER_BLOCKING 0x0 ;  /* 0x0000000000007b1d */ /* 0x000fec0000010000 */
[----:B------:R-:W-:Y:S04]  /*0520*/  LDS R31, [R8] ;  /* 0x00000000081f7984 */ /* 0x000fe80000000800 */
[----:B------:R-:W2:Y:S01]  /*0530*/  LDS R36, [R9] ;  /* 0x0000000009247984 */ /* 0x000ea20000000800 */
[----:B------:R-:W-:Y:S06]  /*0540*/  BAR.SYNC.DEFER_BLOCKING 0x0 ;  /* 0x0000000000007b1d */ /* 0x000fec0000010000 */
[----:B------:R-:W3:Y:S04]  /*0550*/  LDG.E R34, desc[UR8][R34.64] ;  /* 0x0000000822227981 */ /* 0x000ee8000c1e1900 */
[----:B------:R4:W5:Y:S01]  /*0560*/  LDG.E R35, desc[UR8][R24.64] ;  /* 0x0000000818237981 */ /* 0x000962000c1e1900 */
[----:B-1----:R-:W-:Y:S01]  /*0570*/  FFMA R33, R32, R33, R37 ;  /* 0x0000002120217223 */ /* 0x002fe20000000025 */
[----:B------:R-:W-:-:S05]  /*0580*/  IADD3 R37, PT, PT, R2, 0x1, RZ ;  /* 0x0000000102257810 */ /* 0x000fca0007ffe0ff */
[----:B0-----:R-:W-:-:S04]  /*0590*/  IMAD.WIDE.U32 R22, R37, 0x4, R20 ;  /* 0x0000000425167825 */ /* 0x001fc800078e0014 */
[----:B----4-:R-:W-:Y:S01]  /*05a0*/  IMAD.WIDE.U32 R24, R17, 0x4, R18 ;  /* 0x0000000411187825 */ /* 0x010fe200078e0012 */
[----:B---3--:R-:W-:Y:S04]  /*05b0*/  STS [R11], R34 ;  /* 0x000000220b007388 */ /* 0x008fe80000000800 */
[----:B-----5:R-:W-:Y:S01]  /*05c0*/  STS [R12], R35 ;  /* 0x000000230c007388 */ /* 0x020fe20000000800 */
[----:B------:R-:W-:Y:S06]  /*05d0*/  BAR.SYNC.DEFER_BLOCKING 0x0 ;  /* 0x0000000000007b1d */ /* 0x000fec0000010000 */
[----:B------:R-:W-:Y:S04]  /*05e0*/  LDS R32, [R8] ;  /* 0x0000000008207984 */ /* 0x000fe80000000800 */
[----:B------:R-:W0:Y:S01]  /*05f0*/  LDS R30, [R9] ;  /* 0x00000000091e7984 */ /* 0x000e220000000800 */
[----:B------:R-:W-:Y:S06]  /*0600*/  BAR.SYNC.DEFER_BLOCKING 0x0 ;  /* 0x0000000000007b1d */ /* 0x000fec0000010000 */
[----:B------:R1:W3:Y:S04]  /*0610*/  LDG.E R37, desc[UR8][R22.64] ;  /* 0x0000000816257981 */ /* 0x0002e8000c1e1900 */
[----:B------:R-:W4:Y:S01]  /*0620*/  LDG.E R25, desc[UR8][R24.64] ;  /* 0x0000000818197981 */ /* 0x000f22000c1e1900 */
[----:B--2---:R-:W-:Y:S01]  /*0630*/  FFMA R31, R31, R36, R33 ;  /* 0x000000241f1f7223 */ /* 0x004fe20000000021 */
[----:B------:R-:W-:-:S05]  /*0640*/  IADD3 R33, PT, PT, R2, 0x2, RZ ;  /* 0x0000000202217810 */ /* 0x000fca0007ffe0ff */
[----:B-1----:R-:W-:Y:S01]  /*0650*/  IMAD.WIDE.U32 R22, R33, 0x4, R20 ;  /* 0x0000000421167825 */ /* 0x002fe200078e0014 */
[----:B---3--:R-:W-:Y:S04]  /*0660*/  STS [R11], R37 ;  /* 0x000000250b007388 */ /* 0x008fe80000000800 */
[----:B----4-:R1:W-:Y:S01]  /*0670*/  STS [R12], R25 ;  /* 0x000000190c007388 */ /* 0x0103e20000000800 */
[----:B------:R-:W-:Y:S06]  /*0680*/  BAR.SYNC.DEFER_BLOCKING 0x0 ;  /* 0x0000000000007b1d */ /* 0x000fec0000010000 */
[----:B------:R-:W-:Y:S04]  /*0690*/  LDS R35, [R8] ;  /* 0x0000000008237984 */ /* 0x000fe80000000800 */
[----:B------:R-:W2:Y:S01]  /*06a0*/  LDS R36, [R9] ;  /* 0x0000000009247984 */ /* 0x000ea20000000800 */
[----:B------:R-:W-:Y:S01]  /*06b0*/  BAR.SYNC.DEFER_BLOCKING 0x0 ;  /* 0x0000000000007b1d */ /* 0x000fe20000010000 */
[----:B-1----:R-:W-:-:S05]  /*06c0*/  IMAD.WIDE.U32 R24, R26, 0x4, R18 ;  /* 0x000000041a187825 */ /* 0x002fca00078e0012 */
[----:B------:R-:W3:Y:S04]  /*06d0*/  LDG.E R22, desc[UR8][R22.64] ;  /* 0x0000000816167981 */ /* 0x000ee8000c1e1900 */
[----:B------:R1:W4:Y:S01]  /*06e0*/  LDG.E R33, desc[UR8][R24.64] ;  /* 0x0000000818217981 */ /* 0x000322000c1e1900 */
[----:B------:R-:W-:Y:S01]  /*06f0*/  IADD3 R37, PT, PT, R2, 0x3, RZ ;  /* 0x0000000302257810 */ /* 0x000fe20007ffe0ff */
[----:B-1----:R-:W-:Y:S02]  /*0700*/  IMAD.WIDE.U32 R24, R27, 0x4, R18 ;  /* 0x000000041b187825 */ /* 0x002fe400078e0012 */
[----:B---3--:R1:W-:Y:S04]  /*0710*/  STS [R11], R22 ;  /* 0x000000160b007388 */ /* 0x0083e80000000800 */
[----:B----4-:R-:W-:Y:S01]  /*0720*/  STS [R12], R33 ;  /* 0x000000210c007388 */ /* 0x010fe20000000800 */
[----:B------:R-:W-:Y:S01]  /*0730*/  BAR.SYNC.DEFER_BLOCKING 0x0 ;  /* 0x0000000000007b1d */ /* 0x000fe20000010000 */
[----:B-1----:R-:W-:-:S05]  /*0740*/  IMAD.WIDE.U32 R22, R37, 0x4, R20 ;  /* 0x0000000425167825 */ /* 0x002fca00078e0014 */
[----:B------:R-:W-:Y:S04]  /*0750*/  LDS R33, [R8] ;  /* 0x0000000008217984 */ /* 0x000fe80000000800 */
[----:B------:R-:W1:Y:S01]  /*0760*/  LDS R34, [R9] ;  /* 0x0000000009227984 */ /* 0x000e620000000800 */
[----:B------:R-:W-:Y:S06]  /*0770*/  BAR.SYNC.DEFER_BLOCKING 0x0 ;  /* 0x0000000000007b1d */ /* 0x000fec0000010000 */
[----:B------:R-:W3:Y:S04]  /*0780*/  LDG.E R23, desc[UR8][R22.64] ;  /* 0x0000000816177981 */ /* 0x000ee8000c1e1900 */
[----:B------:R-:W4:Y:S01]  /*0790*/  LDG.E R25, desc[UR8][R24.64] ;  /* 0x0000000818197981 */ /* 0x000f22000c1e1900 */
[----:B------:R-:W-:-:S05]  /*07a0*/  IADD3 R37, PT, PT, R2, 0x4, RZ ;  /* 0x0000000402257810 */ /* 0x000fca0007ffe0ff */
[----:B------:R-:W-:-:S04]  /*07b0*/  IMAD.WIDE.U32 R20, R37, 0x4, R20 ;  /* 0x0000000425147825 */ /* 0x000fc800078e0014 */
[----:B------:R-:W-:Y:S01]  /*07c0*/  IMAD.WIDE.U32 R18, R28, 0x4, R18 ;  /* 0x000000041c127825 */ /* 0x000fe200078e0012 */
[----:B---3--:R-:W-:Y:S04]  /*07d0*/  STS [R11], R23 ;  /* 0x000000170b007388 */ /* 0x008fe80000000800 */
[----:B----4-:R-:W-:Y:S01]  /*07e0*/  STS [R12], R25 ;  /* 0x000000190c007388 */ /* 0x010fe20000000800 */
[----:B------:R-:W-:Y:S06]  /*07f0*/  BAR.SYNC.DEFER_BLOCKING 0x0 ;  /* 0x0000000000007b1d */ /* 0x000fec0000010000 */
[----:B------:R-:W-:Y:S04]  /*0800*/  LDS R37, [R8] ;  /* 0x0000000008257984 */ /* 0x000fe80000000800 */
[----:B------:R-:W3:Y:S01]  /*0810*/  LDS R22, [R9] ;  /* 0x0000000009167984 */ /* 0x000ee20000000800 */
[----:B------:R-:W-:Y:S06]  /*0820*/  BAR.SYNC.DEFER_BLOCKING 0x0 ;  /* 0x0000000000007b1d */ /* 0x000fec0000010000 */
[----:B------:R-:W4:Y:S04]  /*0830*/  LDG.E R20, desc[UR8][R20.64] ;  /* 0x0000000814147981 */ /* 0x000f28000c1e1900 */
[----:B------:R-:W5:Y:S01]  /*0840*/  LDG.E R19, desc[UR8][R18.64] ;  /* 0x0000000812137981 */ /* 0x000f62000c1e1900 */
[----:B------:R-:W-:-:S02]  /*0850*/  VIADD R13, R13, 0x8 ;  /* 0x000000080d0d7836 */ /* 0x000fc40000000000 */
[----:B0-----:R-:W-:-:S03]  /*0860*/  FFMA R30, R32, R30, R31 ;  /* 0x0000001e201e7223 */ /* 0x001fc6000000001f */
[----:B------:R-:W-:Y:S01]  /*0870*/  ISETP.NE.AND P1, PT, R13, RZ, PT ;  /* 0x000000ff0d00720c */ /* 0x000fe20003f25270 */
[----:B--2---:R-:W-:-:S04]  /*0880*/  FFMA R30, R35, R36, R30 ;  /* 0x00000024231e7223 */ /* 0x004fc8000000001e */
[----:B-1----:R-:W-:-:S04]  /*0890*/  FFMA R30, R33, R34, R30 ;  /* 0x00000022211e7223 */ /* 0x002fc8000000001e */
[----:B---3--:R-:W-:Y:S01]  /*08a0*/  FFMA R22, R37, R22, R30 ;  /* 0x0000001625167223 */ /* 0x008fe2000000001e */
[----:B------:R-:W-:Y:S02]  /*08b0*/  IADD3 R2, PT, PT, R2, 0x8, RZ ;  /* 0x0000000802027810 */ /* 0x000fe40007ffe0ff */
[C---:B------:R-:W-:Y:S02]  /*08c0*/  LEA R14, R3.reuse, R14, 0x3 ;  /* 0x0000000e030e7211 */ /* 0x040fe400078e18ff */
[C---:B------:R-:W-:Y:S02]  /*08d0*/  LEA R16, R3.reuse, R16, 0x3 ;  /* 0x0000001003107211 */ /* 0x040fe400078e18ff */
[C---:B------:R-:W-:Y:S02]  /*08e0*/  LEA R15, R3.reuse, R15, 0x3 ;  /* 0x0000000f030f7211 */ /* 0x040fe400078e18ff */
[C---:B------:R-:W-:Y:S02]  /*08f0*/  LEA R17, R3.reuse, R17, 0x3 ;  /* 0x0000001103117211 */ /* 0x040fe400078e18ff */
[----:B------:R-:W-:-:S02]  /*0900*/  LEA R26, R3, R26, 0x3 ;  /* 0x0000001a031a7211 */ /* 0x000fc400078e18ff */
[C---:B------:R-:W-:Y:S02]  /*0910*/  LEA R27, R3.reuse, R27, 0x3 ;  /* 0x0000001b031b7211 */ /* 0x040fe400078e18ff */
[C---:B------:R-:W-:Y:S02]  /*0920*/  LEA R28, R3.reuse, R28, 0x3 ;  /* 0x0000001c031c7211 */ /* 0x040fe400078e18ff */
[----:B------:R-:W-:Y:S01]  /*0930*/  LEA R29, R3, R29, 0x3 ;  /* 0x0000001d031d7211 */ /* 0x000fe200078e18ff */
[----:B----4-:R-:W-:Y:S04]  /*0940*/  STS [R11], R20 ;  /* 0x000000140b007388 */ /* 0x010fe80000000800 */
[----:B-----5:R-:W-:Y:S01]  /*0950*/  STS [R12], R19 ;  /* 0x000000130c007388 */ /* 0x020fe20000000800 */
[----:B------:R-:W-:Y:S06]  /*0960*/  BAR.SYNC.DEFER_BLOCKING 0x0 ;  /* 0x0000000000007b1d */ /* 0x000fec0000010000 */
[----:B------:R-:W-:Y:S04]  /*0970*/  LDS R23, [R8] ;  /* 0x0000000008177984 */ /* 0x000fe80000000800 */
[----:B------:R-:W0:Y:S02]  /*0980*/  LDS R24, [R9] ;  /* 0x0000000009187984 */ /* 0x000e240000000800 */
[----:B0-----:R-:W-:Y:S01]  /*0990*/  FFMA R34, R23, R24, R22 ;  /* 0x0000001817227223 */ /* 0x001fe20000000016 */
[----:B------:R-:W-:Y:S06]  /*09a0*/  BAR.SYNC.DEFER_BLOCKING 0x0 ;  /* 0x0000000000007b1d */ /* 0x000fec0000010000 */
[----:B------:R-:W-:Y:S05]  /*09b0*/  @P1 BRA `(.L_x_2) ;  /* 0xfffffff8004c1947 */ /* 0x000fea000383ffff */
.L_x_1:
[----:B------:R-:W-:Y:S05]  /*09c0*/  @!P0 BRA `(.L_x_0) ;  /* 0x0000000400c08947 */ /* 0x000fea0003800000 */
[----:B------:R-:W-:Y:S02]  /*09d0*/  ISETP.GE.U32.AND P0, PT, R5, 0x4, PT ;  /* 0x000000040500780c */ /* 0x000fe40003f06070 */
[----:B------:R-:W-:-:S04]  /*09e0*/  LOP3.LUT R26, R3, 0x3, RZ, 0xc0, !PT ;  /* 0x00000003031a7812 */ /* 0x000fc800078ec0ff */
[----:B------:R-:W-:-:S07]  /*09f0*/  ISETP.NE.AND P1, PT, R26, RZ, PT ;  /* 0x000000ff1a00720c */ /* 0x000fce0003f25270 */
[----:B------:R-:W-:Y:S06]  /*0a00*/  @!P0 BRA `(.L_x_3) ;  /* 0x0000000000e08947 */ /* 0x000fec0003800000 */
[----:B------:R-:W0:Y:S01]  /*0a10*/  LDC.64 R16, c[0x0][0x380] ;  /* 0x0000e000ff107b82 */ /* 0x000e220000000a00 */
[----:B------:R-:W-:Y:S02]  /*0a20*/  IADD3 R2, PT, PT, R10, R0, RZ ;  /* 0x000000000a027210 */ /* 0x000fe40007ffe0ff */
[----:B------:R-:W-:-:S03]  /*0a30*/  IADD3 R5, PT, PT, R7, R10, RZ ;  /* 0x0000000a07057210 */ /* 0x000fc60007ffe0ff */
[----:B------:R-:W-:Y:S02]  /*0a40*/  IMAD R2, R2, R3, R6 ;  /* 0x0000000302027224 */ /* 0x000fe400078e0206 */
[----:B------:R-:W1:Y:S01]  /*0a50*/  LDC.64 R14, c[0x0][0x388] ;  /* 0x0000e200ff0e7b82 */ /* 0x000e620000000a00 */
[----:B0-----:R-:W-:-:S06]  /*0a60*/  IMAD.WIDE.U32 R20, R5, 0x4, R16 ;  /* 0x0000000405147825 */ /* 0x001fcc00078e0010 */
[----:B------:R-:W2:Y:S01]  /*0a70*/  LDG.E R20, desc[UR8][R20.64] ;  /* 0x0000000814147981 */ /* 0x000ea2000c1e1900 */
[----:B-1----:R-:W-:-:S06]  /*0a80*/  IMAD.WIDE.U32 R18, R2, 0x4, R14 ;  /* 0x0000000402127825 */ /* 0x002fcc00078e000e */
[----:B------:R-:W3:Y:S01]  /*0a90*/  LDG.E R19, desc[UR8][R18.64] ;  /* 0x0000000812137981 */ /* 0x000ee2000c1e1900 */
[----:B------:R-:W-:Y:S01]  /*0aa0*/  IADD3 R23, PT, PT, R5, 0x1, RZ ;  /* 0x0000000105177810 */ /* 0x000fe20007ffe0ff */
[----:B------:R-:W-:-:S04]  /*0ab0*/  IMAD.IADD R2, R2, 0x1, R3 ;  /* 0x0000000102027824 */ /* 0x000fc800078e0203 */
[----:B------:R-:W-:-:S04]  /*0ac0*/  IMAD.WIDE.U32 R22, R23, 0x4, R16 ;  /* 0x0000000417167825 */ /* 0x000fc800078e0010 */
[C---:B------:R-:W-:Y:S01]  /*0ad0*/  IMAD.WIDE.U32 R24, R2.reuse, 0x4, R14 ;  /* 0x0000000402187825 */ /* 0x040fe200078e000e */
[----:B--2---:R-:W-:Y:S04]  /*0ae0*/  STS [R11], R20 ;  /* 0x000000140b007388 */ /* 0x004fe80000000800 */
[----:B---3--:R0:W-:Y:S01]  /*0af0*/  STS [R12], R19 ;  /* 0x000000130c007388 */ /* 0x0081e20000000800 */
[----:B------:R-:W-:Y:S06]  /*0b00*/  BAR.SYNC.DEFER_BLOCKING 0x0 ;  /* 0x0000000000007b1d */ /* 0x000fec0000010000 */
[----:B------:R-:W-:Y:S04]  /*0b10*/  LDS R27, [R8] ;  /* 0x00000000081b7984 */ /* 0x000fe80000000800 */
[----:B------:R-:W1:Y:S01]  /*0b20*/  LDS R13, [R9] ;  /* 0x00000000090d7984 */ /* 0x000e620000000800 */
[----:B------:R-:W-:Y:S06]  /*0b30*/  BAR.SYNC.DEFER_BLOCKING 0x0 ;  /* 0x0000000000007b1d */ /* 0x000fec0000010000 */
[----:B------:R-:W2:Y:S04]  /*0b40*/  LDG.E R22, desc[UR8][R22.64] ;  /* 0x0000000816167981 */ /* 0x000ea8000c1e1900 */
[----:B------:R-:W3:Y:S01]  /*0b50*/  LDG.E R25, desc[UR8][R24.64] ;  /* 0x0000000818197981 */ /* 0x000ee2000c1e1900 */
[----:B------:R-:W-:-:S02]  /*0b60*/  IADD3 R28, PT, PT, R2, R3, RZ ;  /* 0x00000003021c7210 */ /* 0x000fc40007ffe0ff */
[----:B------:R-:W-:-:S03]  /*0b70*/  IADD3 R21, PT, PT, R5, 0x2, RZ ;  /* 0x0000000205157810 */ /* 0x000fc60007ffe0ff */
[----:B0-----:R-:W-:-:S04]  /*0b80*/  IMAD.WIDE.U32 R18, R28, 0x4, R14 ;  /* 0x000000041c127825 */ /* 0x001fc800078e000e */
        /* <DEDUP_REMOVED lines=9> */
[----:B------:R-:W-:-:S05]  /*0c20*/  IADD3 R5, PT, PT, R5, 0x3, RZ ;  /* 0x0000000305057810 */ /* 0x000fca0007ffe0ff */
[----:B------:R-:W-:Y:S01]  /*0c30*/  IMAD.WIDE.U32 R16, R5, 0x4, R16 ;  /* 0x0000000405107825 */ /* 0x000fe200078e0010 */
[----:B------:R-:W-:-:S05]  /*0c40*/  IADD3 R23, PT, PT, R28, R3, RZ ;  /* 0x000000031c177210 */ /* 0x000fca0007ffe0ff */
[----:B------:R-:W-:Y:S01]  /*0c50*/  IMAD.WIDE.U32 R14, R23, 0x4, R14 ;  /* 0x00000004170e7825 */ /* 0x000fe200078e000e */
[----:B--2---:R-:W-:Y:S04]  /*0c60*/  STS [R11], R20 ;  /* 0x000000140b007388 */ /* 0x004fe80000000800 */
[----:B---3--:R-:W-:Y:S01]  /*0c70*/  STS [R12], R19 ;  /* 0x000000130c007388 */ /* 0x008fe20000000800 */
[----:B------:R-:W-:Y:S06]  /*0c80*/  BAR.SYNC.DEFER_BLOCKING 0x0 ;  /* 0x0000000000007b1d */ /* 0x000fec0000010000 */
[----:B------:R-:W-:Y:S04]  /*0c90*/  LDS R5, [R8] ;  /* 0x0000000008057984 */ /* 0x000fe80000000800 */
[----:B------:R-:W2:Y:S01]  /*0ca0*/  LDS R22, [R9] ;  /* 0x0000000009167984 */ /* 0x000ea20000000800 */
[----:B------:R-:W-:Y:S06]  /*0cb0*/  BAR.SYNC.DEFER_BLOCKING 0x0 ;  /* 0x0000000000007b1d */ /* 0x000fec0000010000 */
[----:B------:R-:W3:Y:S04]  /*0cc0*/  LDG.E R16, desc[UR8][R16.64] ;  /* 0x0000000810107981 */ /* 0x000ee8000c1e1900 */
[----:B------:R-:W4:Y:S01]  /*0cd0*/  LDG.E R15, desc[UR8][R14.64] ;  /* 0x000000080e0f7981 */ /* 0x000f22000c1e1900 */
[----:B-1----:R-:W-:-:S04]  /*0ce0*/  FFMA R13, R27, R13, R34 ;  /* 0x0000000d1b0d7223 */ /* 0x002fc80000000022 */
[----:B0-----:R-:W-:-:S04]  /*0cf0*/  FFMA R2, R2, R29, R13 ;  /* 0x0000001d02027223 */ /* 0x001fc8000000000d */
[----:B--2---:R-:W-:Y:S01]  /*0d00*/  FFMA R2, R5, R22, R2 ;  /* 0x0000001605027223 */ /* 0x004fe20000000002 */
[----:B------:R-:W-:Y:S01]  /*0d10*/  IADD3 R10, PT, PT, R10, 0x4, RZ ;  /* 0x000000040a0a7810 */ /* 0x000fe20007ffe0ff */
[----:B---3--:R-:W-:Y:S04]  /*0d20*/  STS [R11], R16 ;  /* 0x000000100b007388 */ /* 0x008fe80000000800 */
[----:B----4-:R-:W-:Y:S01]  /*0d30*/  STS [R12], R15 ;  /* 0x0000000f0c007388 */ /* 0x010fe20000000800 */
[----:B------:R-:W-:Y:S06]  /*0d40*/  BAR.SYNC.DEFER_BLOCKING 0x0 ;  /* 0x0000000000007b1d */ /* 0x000fec0000010000 */
[----:B------:R-:W-:Y:S04]  /*0d50*/  LDS R21, [R8] ;  /* 0x0000000008157984 */ /* 0x000fe80000000800 */
[----:B------:R-:W0:Y:S02]  /*0d60*/  LDS R18, [R9] ;  /* 0x0000000009127984 */ /* 0x000e240000000800 */
[----:B0-----:R-:W-:Y:S01]  /*0d70*/  FFMA R34, R21, R18, R2 ;  /* 0x0000001215227223 */ /* 0x001fe20000000002 */
[----:B------:R-:W-:Y:S06]  /*0d80*/  BAR.SYNC.DEFER_BLOCKING 0x0 ;  /* 0x0000000000007b1d */ /* 0x000fec0000010000 */
.L_x_3:
[----:B------:R-:W-:Y:S05]  /*0d90*/  @!P1 BRA `(.L_x_0) ;  /* 0x0000000000cc9947 */ /* 0x000fea0003800000 */
[----:B------:R-:W-:Y:S02]  /*0da0*/  ISETP.NE.AND P0, PT, R26, 0x1, PT ;  /* 0x000000011a00780c */ /* 0x000fe40003f05270 */
[----:B------:R-:W-:-:S04]  /*0db0*/  LOP3.LUT R2, R3, 0x1, RZ, 0xc0, !PT ;  /* 0x0000000103027812 */ /* 0x000fc800078ec0ff */
[----:B------:R-:W-:-:S07]  /*0dc0*/  ISETP.NE.U32.AND P1, PT, R2, 0x1, PT ;  /* 0x000000010200780c */ /* 0x000fce0003f25070 */
        /* <DEDUP_REMOVED lines=10> */
[----:B------:R-:W-:Y:S02]  /*0e70*/  IADD3 R5, PT, PT, R5, 0x1, RZ ;  /* 0x0000000105057810 */ /* 0x000fe40007ffe0ff */
[----:B------:R-:W-:-:S03]  /*0e80*/  IADD3 R13, PT, PT, R2, R3, RZ ;  /* 0x00000003020d7210 */ /* 0x000fc60007ffe0ff */
        /* <DEDUP_REMOVED lines=10> */
[----:B------:R-:W-:Y:S01]  /*0f30*/  IADD3 R10, PT, PT, R10, 0x2, RZ ;  /* 0x000000020a0a7810 */ /* 0x000fe20007ffe0ff */
[----:B0-----:R-:W-:-:S02]  /*0f40*/  FFMA R2, R5, R2, R34 ;  /* 0x0000000205027223 */ /* 0x001fc40000000022 */
[----:B--2---:R-:W-:Y:S04]  /*0f50*/  STS [R11], R16 ;  /* 0x000000100b007388 */ /* 0x004fe80000000800 */
[----:B---3--:R-:W-:Y:S01]  /*0f60*/  STS [R12], R15 ;  /* 0x0000000f0c007388 */ /* 0x008fe20000000800 */
[----:B------:R-:W-:Y:S06]  /*0f70*/  BAR.SYNC.DEFER_BLOCKING 0x0 ;  /* 0x0000000000007b1d */ /* 0x000fec0000010000 */
[----:B------:R-:W-:Y:S04]  /*0f80*/  LDS R13, [R8] ;  /* 0x00000000080d7984 */ /* 0x000fe80000000800 */
[----:B------:R-:W0:Y:S02]  /*0f90*/  LDS R18, [R9] ;  /* 0x0000000009127984 */ /* 0x000e240000000800 */
[----:B0-----:R-:W-:Y:S01]  /*0fa0*/  FFMA R34, R13, R18, R2 ;  /* 0x000000120d227223 */ /* 0x001fe20000000002 */
[----:B------:R-:W-:Y:S06]  /*0fb0*/  BAR.SYNC.DEFER_BLOCKING 0x0 ;  /* 0x0000000000007b1d */ /* 0x000fec0000010000 */
.L_x_4:
[----:B------:R-:W-:Y:S05]  /*0fc0*/  @P1 BRA `(.L_x_0) ;  /* 0x0000000000401947 */ /* 0x000fea0003800000 */
[----:B------:R-:W0:Y:S01]  /*0fd0*/  LDC.64 R14, c[0x0][0x380] ;  /* 0x0000e000ff0e7b82 */ /* 0x000e220000000a00 */
[-C--:B------:R-:W-:Y:S02]  /*0fe0*/  IADD3 R0, PT, PT, R0, R10.reuse, RZ ;  /* 0x0000000a00007210 */ /* 0x080fe40007ffe0ff */
[----:B------:R-:W-:-:S03]  /*0ff0*/  IADD3 R7, PT, PT, R7, R10, RZ ;  /* 0x0000000a07077210 */ /* 0x000fc60007ffe0ff */
[----:B------:R-:W-:Y:S02]  /*1000*/  IMAD R5, R0, R3, R6 ;  /* 0x0000000300057224 */ /* 0x000fe400078e0206 */
[----:B------:R-:W1:Y:S01]  /*1010*/  LDC.64 R16, c[0x0][0x388] ;  /* 0x0000e200ff107b82 */ /* 0x000e620000000a00 */
[----:B0-----:R-:W-:-:S06]  /*1020*/  IMAD.WIDE.U32 R14, R7, 0x4, R14 ;  /* 0x00000004070e7825 */ /* 0x001fcc00078e000e */
[----:B------:R-:W2:Y:S01]  /*1030*/  LDG.E R14, desc[UR8][R14.64] ;  /* 0x000000080e0e7981 */ /* 0x000ea2000c1e1900 */
[----:B-1----:R-:W-:-:S06]  /*1040*/  IMAD.WIDE.U32 R16, R5, 0x4, R16 ;  /* 0x0000000405107825 */ /* 0x002fcc00078e0010 */
[----:B------:R-:W3:Y:S04]  /*1050*/  LDG.E R17, desc[UR8][R16.64] ;  /* 0x0000000810117981 */ /* 0x000ee8000c1e1900 */
[----:B--2---:R-:W-:Y:S04]  /*1060*/  STS [R11], R14 ;  /* 0x0000000e0b007388 */ /* 0x004fe80000000800 */
[----:B---3--:R-:W-:Y:S01]  /*1070*/  STS [R12], R17 ;  /* 0x000000110c007388 */ /* 0x008fe20000000800 */
[----:B------:R-:W-:Y:S06]  /*1080*/  BAR.SYNC.DEFER_BLOCKING 0x0 ;  /* 0x0000000000007b1d */ /* 0x000fec0000010000 */
[----:B------:R-:W-:Y:S04]  /*1090*/  LDS R5, [R8] ;  /* 0x0000000008057984 */ /* 0x000fe80000000800 */
[----:B------:R-:W0:Y:S02]  /*10a0*/  LDS R9, [R9] ;  /* 0x0000000009097984 */ /* 0x000e240000000800 */
[----:B0-----:R-:W-:Y:S01]  /*10b0*/  FFMA R34, R5, R9, R34 ;  /* 0x0000000905227223 */ /* 0x001fe20000000022 */
[----:B------:R-:W-:Y:S06]  /*10c0*/  BAR.SYNC.DEFER_BLOCKING 0x0 ;  /* 0x0000000000007b1d */ /* 0x000fec0000010000 */
.L_x_0:
[----:B------:R-:W0:Y:S01]  /*10d0*/  LDC.64 R8, c[0x0][0x390] ;  /* 0x0000e400ff087b82 */ /* 0x000e220000000a00 */
[----:B------:R-:W-:-:S04]  /*10e0*/  IMAD R3, R4, R3, R6 ;  /* 0x0000000304037224 */ /* 0x000fc800078e0206 */
[----:B0-----:R-:W-:-:S05]  /*10f0*/  IMAD.WIDE.U32 R2, R3, 0x4, R8 ;  /* 0x0000000403027825 */ /* 0x001fca00078e0008 */
[----:B------:R-:W-:Y:S01]  /*1100*/  STG.E desc[UR8][R2.64], R34 ;  /* 0x0000002202007986 */ /* 0x000fe2000c101908 */
[----:B------:R-:W-:Y:S05]  /*1110*/  EXIT ;  /* 0x000000000000794d */ /* 0x000fea0003800000 */
.L_x_5:
[----:B------:R-:W-:-:S00]  /*1120*/  BRA `(.L_x_5) ;  /* 0xfffffffc00fc7947 */ /* 0x000fc0000383ffff */
[----:B------:R-:W-:-:S00]  /*1130*/  NOP ;  /* 0x0000000000007918 */ /* 0x000fc00000000000 */
        /* <DEDUP_REMOVED lines=12> */
.L_x_12:


//--------------------- .text._Z24MatrixMulKernelWithoutCTPfS_S_i --------------------------
	.section	.text._Z24MatrixMulKernelWithoutCTPfS_S_i,"ax",@progbits
	.align	128
        .global         _Z24MatrixMulKernelWithoutCTPfS_S_i
        .type           _Z24MatrixMulKernelWithoutCTPfS_S_i,@function
        .size           _Z24MatrixMulKernelWithoutCTPfS_S_i,(.L_x_13 - _Z24MatrixMulKernelWithoutCTPfS_S_i)
        .other          _Z24MatrixMulKernelWithoutCTPfS_S_i,@"STO_CUDA_ENTRY STV_DEFAULT"
_Z24MatrixMulKernelWithoutCTPfS_S_i:
.text._Z24MatrixMulKernelWithoutCTPfS_S_i:
        /* <DEDUP_REMOVED lines=47> */
.L_x_8:
        /* <DEDUP_REMOVED lines=109> */
.L_x_7:
        /* <DEDUP_REMOVED lines=61> */
.L_x_9:
        /* <DEDUP_REMOVED lines=35> */
.L_x_10:
        /* <DEDUP_REMOVED lines=17> */
.L_x_6:
[----:B------:R-:W0:Y:S01]  /*10d0*/  LDC.64 R8, c[0x0][0x390] ;  /* 0x0000e400ff087b82 */ /* 0x000e220000000a00 */
[----:B------:R-:W-:-:S04]  /*10e0*/  IMAD R3, R4, R3, R6 ;  /* 0x0000000304037224 */ /* 0x000fc800078e0206 */
[----:B0-----:R-:W-:-:S05]  /*10f0*/  IMAD.WIDE.U32 R2, R3, 0x4, R8 ;  /* 0x0000000403027825 */ /* 0x001fca00078e0008 */
[----:B------:R-:W-:Y:S01]  /*1100*/  STG.E desc[UR8][R2.64], R34 ;  /* 0x0000002202007986 */ /* 0x000fe2000c101908 */
[----:B------:R-:W-:Y:S05]  /*1110*/  EXIT ;  /* 0x000000000000794d */ /* 0x000fea0003800000 */
.L_x_11:
        /* <DEDUP_REMOVED lines=14> */
.L_x_13:


//--------------------- .nv.shared._Z21MatrixMulKernelWithCTIfEvPT_S1_S1_i --------------------------
	.section	.nv.shared._Z21MatrixMulKernelWithCTIfEvPT_S1_S1_i,"aw",@nobits
	.sectionflags	@""
	.align	4
.nv.shared._Z21MatrixMulKernelWithCTIfEvPT_S1_S1_i:
	.zero		1032


//--------------------- .nv.shared.reserved.0     --------------------------
	.section	.nv.shared.reserved.0,"aw",@nobits
	.weak		__nv_reservedSMEM_offset_0_alias
	.size		__nv_reservedSMEM_offset_0_alias, 0, 64
	.other		__nv_reservedSMEM_offset_0_alias,@"STO_CUDA_RESERVED_SHARED STV_DEFAULT"
__nv_reservedSMEM_offset_0_alias:
	.zero		0
	.zero		64


//--------------------- .nv.shared._Z24MatrixMulKernelWithoutCTPfS_S_i --------------------------
	.section	.nv.shared._Z24MatrixMulKernelWithoutCTPfS_S_i,"aw",@nobits
	.sectionflags	@""
	.align	4
.nv.shared._Z24MatrixMulKernelWithoutCTPfS_S_i:
	.zero		1032


//--------------------- .nv.constant0._Z21MatrixMulKernelWithCTIfEvPT_S1_S1_i --------------------------
	.section	.nv.constant0._Z21MatrixMulKernelWithCTIfEvPT_S1_S1_i,"a",@progbits
	.sectionflags	@""
	.align	4
.nv.constant0._Z21MatrixMulKernelWithCTIfEvPT_S1_S1_i:
	.zero		924


//--------------------- .nv.constant0._Z24MatrixMulKernelWithoutCTPfS_S_i --------------------------
	.section	.nv.constant0._Z24MatrixMulKernelWithoutCTPfS_S_i,"a",@progbits
	.sectionflags	@""
	.align	4
.nv.constant0._Z24MatrixMulKernelWithoutCTPfS_S_i:
	.zero		924


//--------------------- SYMBOLS --------------------------

	.type		.nv.reservedSmem.offset0,@object
	.size		.nv.reservedSmem.offset0,0x4
	.type		.nv.reservedSmem.cap,@object
	.size		.nv.reservedSmem.cap,0x4
